//
// Generated by NVIDIA NVVM Compiler
//
// Compiler Build ID: CL-36424714
// Cuda compilation tools, release 13.0, V13.0.88
// Based on NVVM 20.0.0
//

.version 9.0
.target sm_100
.address_size 64

	// .globl	_Z10addVectorsPfS_S_i

.visible .entry _Z10addVectorsPfS_S_i(
	.param .u64 .ptr .align 1 _Z10addVectorsPfS_S_i_param_0,
	.param .u64 .ptr .align 1 _Z10addVectorsPfS_S_i_param_1,
	.param .u64 .ptr .align 1 _Z10addVectorsPfS_S_i_param_2,
	.param .u32 _Z10addVectorsPfS_S_i_param_3
)
{
	.reg .pred 	%p<2>;
	.reg .b32 	%r<3>;
	.reg .b32 	%f<4>;
	.reg .b64 	%rd<11>;

	ld.param.u64 	%rd1, [_Z10addVectorsPfS_S_i_param_0];
	ld.param.u64 	%rd2, [_Z10addVectorsPfS_S_i_param_1];
	ld.param.u64 	%rd3, [_Z10addVectorsPfS_S_i_param_2];
	ld.param.u32 	%r2, [_Z10addVectorsPfS_S_i_param_3];
	mov.u32 	%r1, %tid.x;
	setp.ge.s32 	%p1, %r1, %r2;
	@%p1 bra 	$L__BB0_2;
	cvta.to.global.u64 	%rd4, %rd1;
	cvta.to.global.u64 	%rd5, %rd2;
	cvta.to.global.u64 	%rd6, %rd3;
	mul.wide.u32 	%rd7, %r1, 4;
	add.s64 	%rd8, %rd4, %rd7;
	ld.global.f32 	%f1, [%rd8];
	add.s64 	%rd9, %rd5, %rd7;
	ld.global.f32 	%f2, [%rd9];
	add.f32 	%f3, %f1, %f2;
	add.s64 	%rd10, %rd6, %rd7;
	st.global.f32 	[%rd10], %f3;
$L__BB0_2:
	ret;

}


// ===== COMPILED SASS (sm_100) =====

	.target	sm_100

	.elftype	@"ET_EXEC"


//--------------------- .note.nv.tkinfo           --------------------------
	.section	.note.nv.tkinfo,"",@"SHT_NOTE"
	.sectionflags	@"SHF_NOTE_NV_TKINFO"
	.tkinfo
        /*0018*/ 	.word	0x00000002
        /*0030*/ 	.string	""
        /*0030*/ 	.string	"ptxas"
        /*0030*/ 	.string	"Cuda compilation tools, release 13.0, V13.0.88"
        /*0030*/ 	.string	"Build cuda_13.0.r13.0/compiler.36424714_0"
        /*0030*/ 	.string	"-arch sm_100 -m 64 "



//--------------------- .note.nv.cuinfo           --------------------------
	.section	.note.nv.cuinfo,"",@"SHT_NOTE"
	.sectionflags	@"SHF_NOTE_NV_CUINFO"
        /*0018*/ 	.short	0x0002
        /*001a*/ 	.short	0x0064
        /*001c*/ 	.short	0x0082
	.zero		2


//--------------------- .nv.info                  --------------------------
	.section	.nv.info,"",@"SHT_CUDA_INFO"
	.align	4


	//----- nvinfo : EIATTR_REGCOUNT
	.align		4
        /*0000*/ 	.byte	0x04, 0x2f
        /*0002*/ 	.short	(.L_1 - .L_0)
	.align		4
.L_0:
        /*0004*/ 	.word	index@(_Z10addVectorsPfS_S_i)
        /*0008*/ 	.word	0x0000000c


	//----- nvinfo : EIATTR_FRAME_SIZE
	.align		4
.L_1:
        /*000c*/ 	.byte	0x04, 0x11
        /*000e*/ 	.short	(.L_3 - .L_2)
	.align		4
.L_2:
        /*0010*/ 	.word	index@(_Z10addVectorsPfS_S_i)
        /*0014*/ 	.word	0x00000000


	//----- nvinfo : EIATTR_MIN_STACK_SIZE
	.align		4
.L_3:
        /*0018*/ 	.byte	0x04, 0x12
        /*001a*/ 	.short	(.L_5 - .L_4)
	.align		4
.L_4:
        /*001c*/ 	.word	index@(_Z10addVectorsPfS_S_i)
        /*0020*/ 	.word	0x00000000
.L_5:


//--------------------- .nv.compat                --------------------------
	.section	.nv.compat,"",@"SHT_CUDA_COMPAT_INFO"
	.align	4
        /*0000*/ 	.byte	0x02, 0x09, 0x00, 0x00, 0x02, 0x02, 0x01, 0x00, 0x02, 0x05, 0x05, 0x00, 0x03, 0x07, 0x01, 0x01
        /*0010*/ 	.byte	0x02, 0x03, 0x00, 0x00, 0x02, 0x06, 0x01, 0x00, 0x04, 0x0b, 0x08, 0x00, 0x09, 0x00, 0x00, 0x00
        /*0020*/ 	.byte	0x00, 0x00, 0x00, 0x00


//--------------------- .nv.info._Z10addVectorsPfS_S_i --------------------------
	.section	.nv.info._Z10addVectorsPfS_S_i,"",@"SHT_CUDA_INFO"
	.sectionflags	@""
	.align	4


	//----- nvinfo : EIATTR_CUDA_API_VERSION
	.align		4
        /*0000*/ 	.byte	0x04, 0x37
        /*0002*/ 	.short	(.L_7 - .L_6)
.L_6:
        /*0004*/ 	.word	0x00000082


	//----- nvinfo : EIATTR_KPARAM_INFO
	.align		4
.L_7:
        /*0008*/ 	.byte	0x04, 0x17
        /*000a*/ 	.short	(.L_9 - .L_8)
.L_8:
        /*000c*/ 	.word	0x00000000
        /*0010*/ 	.short	0x0003
        /*0012*/ 	.short	0x0018
        /*0014*/ 	.byte	0x00, 0xf0, 0x11, 0x00


	//----- nvinfo : EIATTR_KPARAM_INFO
	.align		4
.L_9:
        /*0018*/ 	.byte	0x04, 0x17
        /*001a*/ 	.short	(.L_11 - .L_10)
.L_10:
        /*001c*/ 	.word	0x00000000
        /*0020*/ 	.short	0x0002
        /*0022*/ 	.short	0x0010
        /*0024*/ 	.byte	0x00, 0xf5, 0x21, 0x00


	//----- nvinfo : EIATTR_KPARAM_INFO
	.align		4
.L_11:
        /*0028*/ 	.byte	0x04, 0x17
        /*002a*/ 	.short	(.L_13 - .L_12)
.L_12:
        /*002c*/ 	.word	0x00000000
        /*0030*/ 	.short	0x0001
        /*0032*/ 	.short	0x0008
        /*0034*/ 	.byte	0x00, 0xf5, 0x21, 0x00


	//----- nvinfo : EIATTR_KPARAM_INFO
	.align		4
.L_13:
        /*0038*/ 	.byte	0x04, 0x17
        /*003a*/ 	.short	(.L_15 - .L_14)
.L_14:
        /*003c*/ 	.word	0x00000000
        /*0040*/ 	.short	0x0000
        /*0042*/ 	.short	0x0000
        /*0044*/ 	.byte	0x00, 0xf5, 0x21, 0x00


	//----- nvinfo : EIATTR_SPARSE_MMA_MASK
	.align		4
.L_15:
        /*0048*/ 	.byte	0x03, 0x50
        /*004a*/ 	.short	0x0000


	//----- nvinfo : EIATTR_MAXREG_COUNT
	.align		4
        /*004c*/ 	.byte	0x03, 0x1b
        /*004e*/ 	.short	0x00ff


	//----- nvinfo : EIATTR_MERCURY_ISA_VERSION
	.align		4
        /*0050*/ 	.byte	0x03, 0x5f
        /*0052*/ 	.short	0x0101


	//----- nvinfo : EIATTR_VRC_CTA_INIT_COUNT
	.align		4
        /*0054*/ 	.byte	0x02, 0x4a
	.zero		1
	.zero		1


	//----- nvinfo : EIATTR_EXIT_INSTR_OFFSETS
	.align		4
        /*0058*/ 	.byte	0x04, 0x1c
        /*005a*/ 	.short	(.L_17 - .L_16)


	//   ....[0]....
.L_16:
        /*005c*/ 	.word	0x00000040


	//   ....[1]....
        /*0060*/ 	.word	0x00000100


	//----- nvinfo : EIATTR_CBANK_PARAM_SIZE
	.align		4
.L_17:
        /*0064*/ 	.byte	0x03, 0x19
        /*0066*/ 	.short	0x001c


	//----- nvinfo : EIATTR_PARAM_CBANK
	.align		4
        /*0068*/ 	.byte	0x04, 0x0a
        /*006a*/ 	.short	(.L_19 - .L_18)
	.align		4
.L_18:
        /*006c*/ 	.word	index@(.nv.constant0._Z10addVectorsPfS_S_i)
        /*0070*/ 	.short	0x0380
        /*0072*/ 	.short	0x001c


	//----- nvinfo : EIATTR_SW_WAR
	.align		4
.L_19:
        /*0074*/ 	.byte	0x04, 0x36
        /*0076*/ 	.short	(.L_21 - .L_20)
.L_20:
        /*0078*/ 	.word	0x00000008
.L_21:


//--------------------- .nv.callgraph             --------------------------
	.section	.nv.callgraph,"",@"SHT_CUDA_CALLGRAPH"
	.align	4
	.sectionentsize	8
	.align		4
        /*0000*/ 	.word	0x00000000
	.align		4
        /*0004*/ 	.word	0xffffffff
	.align		4
        /*0008*/ 	.word	0x00000000
	.align		4
        /*000c*/ 	.word	0xfffffffe
	.align		4
        /*0010*/ 	.word	0x00000000
	.align		4
        /*0014*/ 	.word	0xfffffffd
	.align		4
        /*0018*/ 	.word	0x00000000
	.align		4
        /*001c*/ 	.word	0xfffffffc


//--------------------- .text._Z10addVectorsPfS_S_i --------------------------
	.section	.text._Z10addVectorsPfS_S_i,"ax",@progbits
	.align	128
        .global         _Z10addVectorsPfS_S_i
        .type           _Z10addVectorsPfS_S_i,@function
        .size           _Z10addVectorsPfS_S_i,(.L_x_1 - _Z10addVectorsPfS_S_i)
        .other          _Z10addVectorsPfS_S_i,@"STO_CUDA_ENTRY STV_DEFAULT"
_Z10addVectorsPfS_S_i:
.text._Z10addVectorsPfS_S_i:
[----:B------:R-:W-:Y:S01]  /*0000*/  LDC R1, c[0x0][0x37c] ;  /* 0x0000df00ff017b82 */ /* 0x000fe20000000800 */
[----:B------:R-:W0:Y:S01]  /*0010*/  S2R R9, SR_TID.X ;  /* 0x0000000000097919 */ /* 0x000e220000002100 */
[----:B------:R-:W0:Y:S02]  /*0020*/  LDCU UR4, c[0x0][0x398] ;  /* 0x00007300ff0477ac */ /* 0x000e240008000800 */
[----:B0-----:R-:W-:-:S13]  /*0030*/  ISETP.GE.AND P0, PT, R9, UR4, PT ;  /* 0x0000000409007c0c */ /* 0x001fda000bf06270 */
[----:B------:R-:W-:Y:S05]  /*0040*/  @P0 EXIT ;  /* 0x000000000000094d */ /* 0x000fea0003800000 */
[----:B------:R-:W0:Y:S01]  /*0050*/  LDC.64 R2, c[0x0][0x380] ;  /* 0x0000e000ff027b82 */ /* 0x000e220000000a00 */
[----:B------:R-:W1:Y:S07]  /*0060*/  LDCU.64 UR4, c[0x0][0x358] ;  /* 0x00006b00ff0477ac */ /* 0x000e6e0008000a00 */
[----:B------:R-:W2:Y:S08]  /*0070*/  LDC.64 R4, c[0x0][0x388] ;  /* 0x0000e200ff047b82 */ /* 0x000eb00000000a00 */
[----:B------:R-:W3:Y:S01]  /*0080*/  LDC.64 R6, c[0x0][0x390] ;  /* 0x0000e400ff067b82 */ /* 0x000ee20000000a00 */
[----:B0-----:R-:W-:-:S06]  /*0090*/  IMAD.WIDE.U32 R2, R9, 0x4, R2 ;  /* 0x0000000409027825 */ /* 0x001fcc00078e0002 */
[----:B-1----:R-:W4:Y:S01]  /*00a0*/  LDG.E R2, desc[UR4][R2.64] ;  /* 0x0000000402027981 */ /* 0x002f22000c1e1900 */
[----:B--2---:R-:W-:-:S06]  /*00b0*/  IMAD.WIDE.U32 R4, R9, 0x4, R4 ;  /* 0x0000000409047825 */ /* 0x004fcc00078e0004 */
[----:B------:R-:W4:Y:S01]  /*00c0*/  LDG.E R5, desc[UR4][R4.64] ;  /* 0x0000000404057981 */ /* 0x000f22000c1e1900 */
[----:B---3--:R-:W-:-:S04]  /*00d0*/  IMAD.WIDE.U32 R6, R9, 0x4, R6 ;  /* 0x0000000409067825 */ /* 0x008fc800078e0006 */
[----:B----4-:R-:W-:-:S05]  /*00e0*/  FADD R9, R2, R5 ;  /* 0x0000000502097221 */ /* 0x010fca0000000000 */
[----:B------:R-:W-:Y:S01]  /*00f0*/  STG.E desc[UR4][R6.64], R9 ;  /* 0x0000000906007986 */ /* 0x000fe2000c101904 */
[----:B------:R-:W-:Y:S05]  /*0100*/  EXIT ;  /* 0x000000000000794d */ /* 0x000fea0003800000 */
.L_x_0:
[----:B------:R-:W-:-:S00]  /*0110*/  BRA `(.L_x_0) ;  /* 0xfffffffc00fc7947 */ /* 0x000fc0000383ffff */
[----:B------:R-:W-:-:S00]  /*0120*/  NOP ;  /* 0x0000000000007918 */ /* 0x000fc00000000000 */
        /* <DEDUP_REMOVED lines=13> */
.L_x_1:


//--------------------- .nv.shared.reserved.0     --------------------------
	.section	.nv.shared.reserved.0,"aw",@nobits
	.weak		__nv_reservedSMEM_offset_0_alias
	.size		__nv_reservedSMEM_offset_0_alias, 0, 64
	.other		__nv_reservedSMEM_offset_0_alias,@"STO_CUDA_RESERVED_SHARED STV_DEFAULT"
__nv_reservedSMEM_offset_0_alias:
	.zero		0
	.zero		64


//--------------------- .nv.constant0._Z10addVectorsPfS_S_i --------------------------
	.section	.nv.constant0._Z10addVectorsPfS_S_i,"a",@progbits
	.sectionflags	@""
	.align	4
.nv.constant0._Z10addVectorsPfS_S_i:
	.zero		924


//--------------------- SYMBOLS --------------------------

	.type		.nv.reservedSmem.offset0,@object
	.size		.nv.reservedSmem.offset0,0x4
